	.headerflags	@"EF_CUDA_TEXMODE_UNIFIED EF_CUDA_64BIT_ADDRESS EF_CUDA_ACCELERATORS EF_CUDA_SM90 EF_CUDA_VIRTUAL_SM(EF_CUDA_SM90)"
	.elftype	@"ET_EXEC"


//--------------------- .nv.info                  --------------------------
	.section	.nv.info,"",@"SHT_CUDA_INFO"
	.align	4


	//----- nvinfo : EIATTR_REGCOUNT
	.align		4
        /*0000*/ 	.byte	0x04, 0x2f
        /*0002*/ 	.short	(.L_1 - .L_0)
	.align		4
.L_0:
        /*0004*/ 	.word	index@(triton_poi_fused_mul_sigmoid_2)
        /*0008*/ 	.word	0x0000000c


	//----- nvinfo : EIATTR_MIN_STACK_SIZE
	.align		4
.L_1:
        /*000c*/ 	.byte	0x04, 0x12
        /*000e*/ 	.short	(.L_3 - .L_2)
	.align		4
.L_2:
        /*0010*/ 	.word	index@(triton_poi_fused_mul_sigmoid_2)
        /*0014*/ 	.word	0x00000000


	//----- nvinfo : EIATTR_FRAME_SIZE
	.align		4
.L_3:
        /*0018*/ 	.byte	0x04, 0x11
        /*001a*/ 	.short	(.L_5 - .L_4)
	.align		4
.L_4:
        /*001c*/ 	.word	index@(triton_poi_fused_mul_sigmoid_2)
        /*0020*/ 	.word	0x00000000


	//----- nvinfo : EIATTR_MIN_STACK_SIZE
	.align		4
.L_5:
        /*0024*/ 	.byte	0x04, 0x12
        /*0026*/ 	.short	(.L_7 - .L_6)
	.align		4
.L_6:
        /*0028*/ 	.word	index@(triton_poi_fused_mul_sigmoid_2)
        /*002c*/ 	.word	0x00000000
.L_7:


//--------------------- .nv.info.triton_poi_fused_mul_sigmoid_2 --------------------------
	.section	.nv.info.triton_poi_fused_mul_sigmoid_2,"",@"SHT_CUDA_INFO"
	.sectionflags	@""
	.align	4


	//----- nvinfo : EIATTR_CUDA_API_VERSION
	.align		4
        /*0000*/ 	.byte	0x04, 0x37
        /*0002*/ 	.short	(.L_9 - .L_8)
.L_8:
        /*0004*/ 	.word	0x0000007c


	//----- nvinfo : EIATTR_KPARAM_INFO
	.align		4
.L_9:
        /*0008*/ 	.byte	0x04, 0x17
        /*000a*/ 	.short	(.L_11 - .L_10)
.L_10:
        /*000c*/ 	.word	0x00000000
        /*0010*/ 	.short	0x0003
        /*0012*/ 	.short	0x0018
        /*0014*/ 	.byte	0x00, 0xf0, 0x11, 0x00


	//----- nvinfo : EIATTR_KPARAM_INFO
	.align		4
.L_11:
        /*0018*/ 	.byte	0x04, 0x17
        /*001a*/ 	.short	(.L_13 - .L_12)
.L_12:
        /*001c*/ 	.word	0x00000000
        /*0020*/ 	.short	0x0002
        /*0022*/ 	.short	0x0010
        /*0024*/ 	.byte	0x00, 0xf4, 0x21, 0x00


	//----- nvinfo : EIATTR_KPARAM_INFO
	.align		4
.L_13:
        /*0028*/ 	.byte	0x04, 0x17
        /*002a*/ 	.short	(.L_15 - .L_14)
.L_14:
        /*002c*/ 	.word	0x00000000
        /*0030*/ 	.short	0x0001
        /*0032*/ 	.short	0x0008
        /*0034*/ 	.byte	0x00, 0xf4, 0x21, 0x00


	//----- nvinfo : EIATTR_KPARAM_INFO
	.align		4
.L_15:
        /*0038*/ 	.byte	0x04, 0x17
        /*003a*/ 	.short	(.L_17 - .L_16)
.L_16:
        /*003c*/ 	.word	0x00000000
        /*0040*/ 	.short	0x0000
        /*0042*/ 	.short	0x0000
        /*0044*/ 	.byte	0x00, 0xf4, 0x21, 0x00


	//----- nvinfo : EIATTR_SPARSE_MMA_MASK
	.align		4
.L_17:
        /*0048*/ 	.byte	0x03, 0x50
        /*004a*/ 	.short	0x0000


	//----- nvinfo : EIATTR_MAXREG_COUNT
	.align		4
        /*004c*/ 	.byte	0x03, 0x1b
        /*004e*/ 	.short	0x00ff


	//----- nvinfo : EIATTR_EXIT_INSTR_OFFSETS
	.align		4
        /*0050*/ 	.byte	0x04, 0x1c
        /*0052*/ 	.short	(.L_19 - .L_18)


	//   ....[0]....
.L_18:
        /*0054*/ 	.word	0x00000230


	//   ....[1]....
        /*0058*/ 	.word	0x00000250


	//----- nvinfo : EIATTR_REQNTID
	.align		4
.L_19:
        /*005c*/ 	.byte	0x04, 0x10
        /*005e*/ 	.short	(.L_21 - .L_20)
.L_20:
        /*0060*/ 	.word	0x00000080
        /*0064*/ 	.word	0x00000001
        /*0068*/ 	.word	0x00000001


	//----- nvinfo : EIATTR_CBANK_PARAM_SIZE
	.align		4
.L_21:
        /*006c*/ 	.byte	0x03, 0x19
        /*006e*/ 	.short	0x001c


	//----- nvinfo : EIATTR_PARAM_CBANK
	.align		4
        /*0070*/ 	.byte	0x04, 0x0a
        /*0072*/ 	.short	(.L_23 - .L_22)
	.align		4
.L_22:
        /*0074*/ 	.word	index@(.nv.constant0.triton_poi_fused_mul_sigmoid_2)
        /*0078*/ 	.short	0x0210
        /*007a*/ 	.short	0x001c


	//----- nvinfo : EIATTR_SW_WAR
	.align		4
.L_23:
        /*007c*/ 	.byte	0x04, 0x36
        /*007e*/ 	.short	(.L_25 - .L_24)
.L_24:
        /*0080*/ 	.word	0x00000008
.L_25:


//--------------------- .nv.callgraph             --------------------------
	.section	.nv.callgraph,"",@"SHT_CUDA_CALLGRAPH"
	.align	4
	.sectionentsize	8
	.align		4
        /*0000*/ 	.word	0x00000000
	.align		4
        /*0004*/ 	.word	0xffffffff
	.align		4
        /*0008*/ 	.word	0x00000000
	.align		4
        /*000c*/ 	.word	0xfffffffe
	.align		4
        /*0010*/ 	.word	0x00000000
	.align		4
        /*0014*/ 	.word	0xfffffffd
	.align		4
        /*0018*/ 	.word	0x00000000
	.align		4
        /*001c*/ 	.word	0xfffffffc


//--------------------- .text.triton_poi_fused_mul_sigmoid_2 --------------------------
	.section	.text.triton_poi_fused_mul_sigmoid_2,"ax",@progbits
	.align	128
        .global         triton_poi_fused_mul_sigmoid_2
        .type           triton_poi_fused_mul_sigmoid_2,@function
        .size           triton_poi_fused_mul_sigmoid_2,(.L_x_1 - triton_poi_fused_mul_sigmoid_2)
        .other          triton_poi_fused_mul_sigmoid_2,@"STO_CUDA_ENTRY STV_DEFAULT"
triton_poi_fused_mul_sigmoid_2:
.text.triton_poi_fused_mul_sigmoid_2:
[----:B------:R-:W0:Y:S02]  /*0000*/  LDC R1, c[0x0][0x28] ;  /* 0x00000a00ff017b82 */ /* 0x000e240000000800 */
[----:B------:R-:W1:Y:S01]  /*0010*/  S2R R0, SR_TID.X ;  /* 0x0000000000007919 */ /* 0x000e620000002100 */
[----:B------:R-:W2:Y:S01]  /*0020*/  LDC.64 R4, c[0x0][0x218] ;  /* 0x00008600ff047b82 */ /* 0x000ea20000000a00 */
[----:B------:R-:W-:Y:S01]  /*0030*/  HFMA2.MMA R6, -RZ, RZ, 0, 0 ;  /* 0x00000000ff067435 */ /* 0x000fe200000001ff */
[----:B------:R-:W-:Y:S01]  /*0040*/  ULDC.64 UR4, c[0x0][0x208] ;  /* 0x0000820000047ab9 */ /* 0x000fe20000000a00 */
[----:B------:R-:W3:Y:S01]  /*0050*/  S2R R7, SR_CTAID.X ;  /* 0x0000000000077919 */ /* 0x000ee20000002500 */
[----:B-1----:R-:W-:Y:S02]  /*0060*/  LOP3.LUT R0, R0, 0x7f, RZ, 0xc0, !PT ;  /* 0x0000007f00007812 */ /* 0x002fe400078ec0ff */
[----:B---3--:R-:W-:Y:S02]  /*0070*/  SHF.R.S32.HI R2, RZ, 0x18, R7 ;  /* 0x00000018ff027819 */ /* 0x008fe40000011407 */
[----:B------:R-:W-:Y:S02]  /*0080*/  LEA R7, R7, R0, 0x7 ;  /* 0x0000000007077211 */ /* 0x000fe400078e38ff */
[----:B------:R-:W-:-:S02]  /*0090*/  SGXT R0, R2, 0x1 ;  /* 0x000000010200781a */ /* 0x000fc40000000200 */
[----:B------:R-:W-:Y:S02]  /*00a0*/  ISETP.GE.AND P0, PT, R7, 0x100, PT ;  /* 0x000001000700780c */ /* 0x000fe40003f06270 */
[----:B------:R-:W-:-:S04]  /*00b0*/  LEA.HI R0, R0, R7, RZ, 0x4 ;  /* 0x0000000700007211 */ /* 0x000fc800078f20ff */
[----:B------:R-:W-:-:S05]  /*00c0*/  SHF.R.S32.HI R3, RZ, 0x4, R0 ;  /* 0x00000004ff037819 */ /* 0x000fca0000011400 */
[----:B--2---:R-:W-:Y:S02]  /*00d0*/  IMAD.WIDE R4, R3, 0x4, R4 ;  /* 0x0000000403047825 */ /* 0x004fe400078e0204 */
[----:B------:R-:W1:Y:S03]  /*00e0*/  LDC.64 R2, c[0x0][0x210] ;  /* 0x00008400ff027b82 */ /* 0x000e660000000a00 */
[----:B------:R2:W3:Y:S01]  /*00f0*/  @!P0 LDG.E.EL R6, desc[UR4][R4.64] ;  /* 0x0000000404068981 */ /* 0x0004e2000c2e1900 */
[----:B------:R-:W-:-:S04]  /*0100*/  MOV R0, RZ ;  /* 0x000000ff00007202 */ /* 0x000fc80000000f00 */
[----:B--2---:R-:W2:Y:S01]  /*0110*/  LDC.64 R4, c[0x0][0x220] ;  /* 0x00008800ff047b82 */ /* 0x004ea20000000a00 */
[----:B-1----:R-:W-:-:S05]  /*0120*/  IMAD.WIDE R2, R7, 0x4, R2 ;  /* 0x0000000407027825 */ /* 0x002fca00078e0202 */
[----:B------:R1:W4:Y:S02]  /*0130*/  @!P0 LDG.E R0, desc[UR4][R2.64] ;  /* 0x0000000402008981 */ /* 0x000324000c1e1900 */
[----:B-1----:R-:W-:Y:S01]  /*0140*/  HFMA2.MMA R3, -RZ, RZ, 1.625, 0 ;  /* 0x3e800000ff037435 */ /* 0x002fe200000001ff */
[----:B---3--:R-:W-:-:S04]  /*0150*/  FADD R6, RZ, -R6 ;  /* 0x80000006ff067221 */ /* 0x008fc80000000000 */
[----:B------:R-:W-:-:S05]  /*0160*/  FMUL R6, R6, 1.4426950216293334961 ;  /* 0x3fb8aa3b06067820 */ /* 0x000fca0000400000 */
[----:B------:R-:W-:-:S13]  /*0170*/  FSETP.GEU.AND P1, PT, R6, -126, PT ;  /* 0xc2fc00000600780b */ /* 0x000fda0003f2e000 */
[----:B------:R-:W-:-:S04]  /*0180*/  @!P1 FMUL R6, R6, 0.5 ;  /* 0x3f00000006069820 */ /* 0x000fc80000400000 */
[----:B------:R-:W1:Y:S02]  /*0190*/  MUFU.EX2 R8, R6 ;  /* 0x0000000600087308 */ /* 0x000e640000000800 */
[----:B-1----:R-:W-:-:S04]  /*01a0*/  @!P1 FMUL R8, R8, R8 ;  /* 0x0000000808089220 */ /* 0x002fc80000400000 */
[----:B------:R-:W-:-:S05]  /*01b0*/  FADD R8, R8, 1 ;  /* 0x3f80000008087421 */ /* 0x000fca0000000000 */
[----:B------:R-:W-:-:S04]  /*01c0*/  FSETP.GT.AND P1, PT, R8, 8.50705917302346158658e+37, PT ;  /* 0x7e8000000800780b */ /* 0x000fc80003f24000 */
[----:B------:R-:W-:-:S09]  /*01d0*/  FSEL R3, R3, 1, P1 ;  /* 0x3f80000003037808 */ /* 0x000fd20000800000 */
[----:B------:R-:W-:-:S06]  /*01e0*/  @P1 FMUL R8, R8, 0.25 ;  /* 0x3e80000008081820 */ /* 0x000fcc0000400000 */
[----:B------:R-:W1:Y:S02]  /*01f0*/  MUFU.RCP R8, R8 ;  /* 0x0000000800087308 */ /* 0x000e640000001000 */
[----:B-1----:R-:W-:Y:S01]  /*0200*/  FMUL R9, R8, R3 ;  /* 0x0000000308097220 */ /* 0x002fe20000400000 */
[----:B--2---:R-:W-:-:S04]  /*0210*/  IMAD.WIDE R2, R7, 0x4, R4 ;  /* 0x0000000407027825 */ /* 0x004fc800078e0204 */
[----:B----4-:R-:W-:Y:S01]  /*0220*/  FMUL R9, R9, R0 ;  /* 0x0000000009097220 */ /* 0x010fe20000400000 */
[----:B------:R-:W-:Y:S06]  /*0230*/  @P0 EXIT ;  /* 0x000000000000094d */ /* 0x000fec0003800000 */
[----:B------:R-:W-:Y:S01]  /*0240*/  STG.E desc[UR4][R2.64], R9 ;  /* 0x0000000902007986 */ /* 0x000fe2000c101904 */
[----:B------:R-:W-:Y:S05]  /*0250*/  EXIT ;  /* 0x000000000000794d */ /* 0x000fea0003800000 */
.L_x_0:
[----:B------:R-:W-:-:S00]  /*0260*/  BRA `(.L_x_0) ;  /* 0xfffffffc00fc7947 */ /* 0x000fc0000383ffff */
[----:B------:R-:W-:-:S00]  /*0270*/  NOP ;  /* 0x0000000000007918 */ /* 0x000fc00000000000 */
        /* <DEDUP_REMOVED lines=8> */
.L_x_1:


//--------------------- .nv.constant0.triton_poi_fused_mul_sigmoid_2 --------------------------
	.section	.nv.constant0.triton_poi_fused_mul_sigmoid_2,"a",@progbits
	.sectionflags	@""
	.align	4
.nv.constant0.triton_poi_fused_mul_sigmoid_2:
	.zero		556
